//
// Generated by NVIDIA NVVM Compiler
//
// Compiler Build ID: CL-36424714
// Cuda compilation tools, release 13.0, V13.0.88
// Based on NVVM 20.0.0
//

.version 9.0
.target sm_100
.address_size 64

	// .globl	_Z13reverse_arrayPfi

.visible .entry _Z13reverse_arrayPfi(
	.param .u64 .ptr .align 1 _Z13reverse_arrayPfi_param_0,
	.param .u32 _Z13reverse_arrayPfi_param_1
)
{
	.reg .pred 	%p<2>;
	.reg .b32 	%r<8>;
	.reg .b32 	%f<3>;
	.reg .b64 	%rd<7>;

	ld.param.u64 	%rd1, [_Z13reverse_arrayPfi_param_0];
	ld.param.u32 	%r2, [_Z13reverse_arrayPfi_param_1];
	mov.u32 	%r3, %ntid.x;
	mov.u32 	%r4, %ctaid.x;
	mov.u32 	%r5, %tid.x;
	mad.lo.s32 	%r1, %r3, %r4, %r5;
	setp.ge.s32 	%p1, %r1, %r2;
	@%p1 bra 	$L__BB0_2;
	cvta.to.global.u64 	%rd2, %rd1;
	mul.wide.s32 	%rd3, %r1, 4;
	add.s64 	%rd4, %rd2, %rd3;
	ld.global.f32 	%f1, [%rd4];
	not.b32 	%r6, %r1;
	add.s32 	%r7, %r2, %r6;
	mul.wide.s32 	%rd5, %r7, 4;
	add.s64 	%rd6, %rd2, %rd5;
	ld.global.f32 	%f2, [%rd6];
	st.global.f32 	[%rd4], %f2;
	st.global.f32 	[%rd6], %f1;
$L__BB0_2:
	ret;

}


// ===== COMPILED SASS (sm_100) =====

	.target	sm_100

	.elftype	@"ET_EXEC"


//--------------------- .note.nv.tkinfo           --------------------------
	.section	.note.nv.tkinfo,"",@"SHT_NOTE"
	.sectionflags	@"SHF_NOTE_NV_TKINFO"
	.tkinfo
        /*0018*/ 	.word	0x00000002
        /*0030*/ 	.string	""
        /*0030*/ 	.string	"ptxas"
        /*0030*/ 	.string	"Cuda compilation tools, release 13.0, V13.0.88"
        /*0030*/ 	.string	"Build cuda_13.0.r13.0/compiler.36424714_0"
        /*0030*/ 	.string	"-arch sm_100 -m 64 "



//--------------------- .note.nv.cuinfo           --------------------------
	.section	.note.nv.cuinfo,"",@"SHT_NOTE"
	.sectionflags	@"SHF_NOTE_NV_CUINFO"
        /*0018*/ 	.short	0x0002
        /*001a*/ 	.short	0x0064
        /*001c*/ 	.short	0x0082
	.zero		2


//--------------------- .nv.info                  --------------------------
	.section	.nv.info,"",@"SHT_CUDA_INFO"
	.align	4


	//----- nvinfo : EIATTR_REGCOUNT
	.align		4
        /*0000*/ 	.byte	0x04, 0x2f
        /*0002*/ 	.short	(.L_1 - .L_0)
	.align		4
.L_0:
        /*0004*/ 	.word	index@(_Z13reverse_arrayPfi)
        /*0008*/ 	.word	0x0000000c


	//----- nvinfo : EIATTR_FRAME_SIZE
	.align		4
.L_1:
        /*000c*/ 	.byte	0x04, 0x11
        /*000e*/ 	.short	(.L_3 - .L_2)
	.align		4
.L_2:
        /*0010*/ 	.word	index@(_Z13reverse_arrayPfi)
        /*0014*/ 	.word	0x00000000


	//----- nvinfo : EIATTR_MIN_STACK_SIZE
	.align		4
.L_3:
        /*0018*/ 	.byte	0x04, 0x12
        /*001a*/ 	.short	(.L_5 - .L_4)
	.align		4
.L_4:
        /*001c*/ 	.word	index@(_Z13reverse_arrayPfi)
        /*0020*/ 	.word	0x00000000
.L_5:


//--------------------- .nv.compat                --------------------------
	.section	.nv.compat,"",@"SHT_CUDA_COMPAT_INFO"
	.align	4
        /*0000*/ 	.byte	0x02, 0x09, 0x00, 0x00, 0x02, 0x02, 0x01, 0x00, 0x02, 0x05, 0x05, 0x00, 0x03, 0x07, 0x01, 0x01
        /*0010*/ 	.byte	0x02, 0x03, 0x00, 0x00, 0x02, 0x06, 0x01, 0x00, 0x04, 0x0b, 0x08, 0x00, 0x09, 0x00, 0x00, 0x00
        /*0020*/ 	.byte	0x00, 0x00, 0x00, 0x00


//--------------------- .nv.info._Z13reverse_arrayPfi --------------------------
	.section	.nv.info._Z13reverse_arrayPfi,"",@"SHT_CUDA_INFO"
	.sectionflags	@""
	.align	4


	//----- nvinfo : EIATTR_CUDA_API_VERSION
	.align		4
        /*0000*/ 	.byte	0x04, 0x37
        /*0002*/ 	.short	(.L_7 - .L_6)
.L_6:
        /*0004*/ 	.word	0x00000082


	//----- nvinfo : EIATTR_KPARAM_INFO
	.align		4
.L_7:
        /*0008*/ 	.byte	0x04, 0x17
        /*000a*/ 	.short	(.L_9 - .L_8)
.L_8:
        /*000c*/ 	.word	0x00000000
        /*0010*/ 	.short	0x0001
        /*0012*/ 	.short	0x0008
        /*0014*/ 	.byte	0x00, 0xf0, 0x11, 0x00


	//----- nvinfo : EIATTR_KPARAM_INFO
	.align		4
.L_9:
        /*0018*/ 	.byte	0x04, 0x17
        /*001a*/ 	.short	(.L_11 - .L_10)
.L_10:
        /*001c*/ 	.word	0x00000000
        /*0020*/ 	.short	0x0000
        /*0022*/ 	.short	0x0000
        /*0024*/ 	.byte	0x00, 0xf5, 0x21, 0x00


	//----- nvinfo : EIATTR_SPARSE_MMA_MASK
	.align		4
.L_11:
        /*0028*/ 	.byte	0x03, 0x50
        /*002a*/ 	.short	0x0000


	//----- nvinfo : EIATTR_MAXREG_COUNT
	.align		4
        /*002c*/ 	.byte	0x03, 0x1b
        /*002e*/ 	.short	0x00ff


	//----- nvinfo : EIATTR_MERCURY_ISA_VERSION
	.align		4
        /*0030*/ 	.byte	0x03, 0x5f
        /*0032*/ 	.short	0x0101


	//----- nvinfo : EIATTR_VRC_CTA_INIT_COUNT
	.align		4
        /*0034*/ 	.byte	0x02, 0x4a
	.zero		1
	.zero		1


	//----- nvinfo : EIATTR_EXIT_INSTR_OFFSETS
	.align		4
        /*0038*/ 	.byte	0x04, 0x1c
        /*003a*/ 	.short	(.L_13 - .L_12)


	//   ....[0]....
.L_12:
        /*003c*/ 	.word	0x00000070


	//   ....[1]....
        /*0040*/ 	.word	0x00000120


	//----- nvinfo : EIATTR_CBANK_PARAM_SIZE
	.align		4
.L_13:
        /*0044*/ 	.byte	0x03, 0x19
        /*0046*/ 	.short	0x000c


	//----- nvinfo : EIATTR_PARAM_CBANK
	.align		4
        /*0048*/ 	.byte	0x04, 0x0a
        /*004a*/ 	.short	(.L_15 - .L_14)
	.align		4
.L_14:
        /*004c*/ 	.word	index@(.nv.constant0._Z13reverse_arrayPfi)
        /*0050*/ 	.short	0x0380
        /*0052*/ 	.short	0x000c


	//----- nvinfo : EIATTR_SW_WAR
	.align		4
.L_15:
        /*0054*/ 	.byte	0x04, 0x36
        /*0056*/ 	.short	(.L_17 - .L_16)
.L_16:
        /*0058*/ 	.word	0x00000008
.L_17:


//--------------------- .nv.callgraph             --------------------------
	.section	.nv.callgraph,"",@"SHT_CUDA_CALLGRAPH"
	.align	4
	.sectionentsize	8
	.align		4
        /*0000*/ 	.word	0x00000000
	.align		4
        /*0004*/ 	.word	0xffffffff
	.align		4
        /*0008*/ 	.word	0x00000000
	.align		4
        /*000c*/ 	.word	0xfffffffe
	.align		4
        /*0010*/ 	.word	0x00000000
	.align		4
        /*0014*/ 	.word	0xfffffffd
	.align		4
        /*0018*/ 	.word	0x00000000
	.align		4
        /*001c*/ 	.word	0xfffffffc


//--------------------- .text._Z13reverse_arrayPfi --------------------------
	.section	.text._Z13reverse_arrayPfi,"ax",@progbits
	.align	128
        .global         _Z13reverse_arrayPfi
        .type           _Z13reverse_arrayPfi,@function
        .size           _Z13reverse_arrayPfi,(.L_x_1 - _Z13reverse_arrayPfi)
        .other          _Z13reverse_arrayPfi,@"STO_CUDA_ENTRY STV_DEFAULT"
_Z13reverse_arrayPfi:
.text._Z13reverse_arrayPfi:
[----:B------:R-:W-:Y:S01]  /*0000*/  LDC R1, c[0x0][0x37c] ;  /* 0x0000df00ff017b82 */ /* 0x000fe20000000800 */
[----:B------:R-:W0:Y:S01]  /*0010*/  S2R R7, SR_CTAID.X ;  /* 0x0000000000077919 */ /* 0x000e220000002500 */
[----:B------:R-:W0:Y:S01]  /*0020*/  LDCU UR4, c[0x0][0x360] ;  /* 0x00006c00ff0477ac */ /* 0x000e220008000800 */
[----:B------:R-:W0:Y:S01]  /*0030*/  S2R R0, SR_TID.X ;  /* 0x0000000000007919 */ /* 0x000e220000002100 */
[----:B------:R-:W1:Y:S01]  /*0040*/  LDCU UR6, c[0x0][0x388] ;  /* 0x00007100ff0677ac */ /* 0x000e620008000800 */
[----:B0-----:R-:W-:-:S05]  /*0050*/  IMAD R7, R7, UR4, R0 ;  /* 0x0000000407077c24 */ /* 0x001fca000f8e0200 */
[----:B-1----:R-:W-:-:S13]  /*0060*/  ISETP.GE.AND P0, PT, R7, UR6, PT ;  /* 0x0000000607007c0c */ /* 0x002fda000bf06270 */
[----:B------:R-:W-:Y:S05]  /*0070*/  @P0 EXIT ;  /* 0x000000000000094d */ /* 0x000fea0003800000 */
[----:B------:R-:W0:Y:S01]  /*0080*/  LDC.64 R2, c[0x0][0x380] ;  /* 0x0000e000ff027b82 */ /* 0x000e220000000a00 */
[----:B------:R-:W1:Y:S01]  /*0090*/  LDCU.64 UR4, c[0x0][0x358] ;  /* 0x00006b00ff0477ac */ /* 0x000e620008000a00 */
[----:B------:R-:W-:-:S04]  /*00a0*/  LOP3.LUT R0, RZ, R7, RZ, 0x33, !PT ;  /* 0x00000007ff007212 */ /* 0x000fc800078e33ff */
[----:B------:R-:W-:-:S05]  /*00b0*/  IADD3 R5, PT, PT, R0, UR6, RZ ;  /* 0x0000000600057c10 */ /* 0x000fca000fffe0ff */
[----:B0-----:R-:W-:-:S04]  /*00c0*/  IMAD.WIDE R4, R5, 0x4, R2 ;  /* 0x0000000405047825 */ /* 0x001fc800078e0202 */
[----:B------:R-:W-:Y:S01]  /*00d0*/  IMAD.WIDE R2, R7, 0x4, R2 ;  /* 0x0000000407027825 */ /* 0x000fe200078e0202 */
[----:B-1----:R-:W2:Y:S04]  /*00e0*/  LDG.E R9, desc[UR4][R4.64] ;  /* 0x0000000404097981 */ /* 0x002ea8000c1e1900 */
[----:B------:R-:W3:Y:S04]  /*00f0*/  LDG.E R7, desc[UR4][R2.64] ;  /* 0x0000000402077981 */ /* 0x000ee8000c1e1900 */
[----:B--2---:R-:W-:Y:S04]  /*0100*/  STG.E desc[UR4][R2.64], R9 ;  /* 0x0000000902007986 */ /* 0x004fe8000c101904 */
[----:B---3--:R-:W-:Y:S01]  /*0110*/  STG.E desc[UR4][R4.64], R7 ;  /* 0x0000000704007986 */ /* 0x008fe2000c101904 */
[----:B------:R-:W-:Y:S05]  /*0120*/  EXIT ;  /* 0x000000000000794d */ /* 0x000fea0003800000 */
.L_x_0:
[----:B------:R-:W-:-:S00]  /*0130*/  BRA `(.L_x_0) ;  /* 0xfffffffc00fc7947 */ /* 0x000fc0000383ffff */
[----:B------:R-:W-:-:S00]  /*0140*/  NOP ;  /* 0x0000000000007918 */ /* 0x000fc00000000000 */
        /* <DEDUP_REMOVED lines=11> */
.L_x_1:


//--------------------- .nv.shared.reserved.0     --------------------------
	.section	.nv.shared.reserved.0,"aw",@nobits
	.weak		__nv_reservedSMEM_offset_0_alias
	.size		__nv_reservedSMEM_offset_0_alias, 0, 64
	.other		__nv_reservedSMEM_offset_0_alias,@"STO_CUDA_RESERVED_SHARED STV_DEFAULT"
__nv_reservedSMEM_offset_0_alias:
	.zero		0
	.zero		64


//--------------------- .nv.constant0._Z13reverse_arrayPfi --------------------------
	.section	.nv.constant0._Z13reverse_arrayPfi,"a",@progbits
	.sectionflags	@""
	.align	4
.nv.constant0._Z13reverse_arrayPfi:
	.zero		908


//--------------------- SYMBOLS --------------------------

	.type		.nv.reservedSmem.offset0,@object
	.size		.nv.reservedSmem.offset0,0x4
